//
// Generated by NVIDIA NVVM Compiler
//
// Compiler Build ID: CL-36424714
// Cuda compilation tools, release 13.0, V13.0.88
// Based on NVVM 20.0.0
//

.version 9.0
.target sm_100
.address_size 64

	// .globl	_Z21binomialOptionsKernelP13__TOptionDataPfS1_
// _ZZ21binomialOptionsKernelP13__TOptionDataPfS1_E5callA has been demoted
// _ZZ21binomialOptionsKernelP13__TOptionDataPfS1_E5callB has been demoted

.visible .entry _Z21binomialOptionsKernelP13__TOptionDataPfS1_(
	.param .u64 .ptr .align 1 _Z21binomialOptionsKernelP13__TOptionDataPfS1__param_0,
	.param .u64 .ptr .align 1 _Z21binomialOptionsKernelP13__TOptionDataPfS1__param_1,
	.param .u64 .ptr .align 1 _Z21binomialOptionsKernelP13__TOptionDataPfS1__param_2
)
{
	.reg .pred 	%p<7>;
	.reg .b32 	%r<29>;
	.reg .b32 	%f<68>;
	.reg .b64 	%rd<22>;
	// demoted variable
	.shared .align 4 .b8 _ZZ21binomialOptionsKernelP13__TOptionDataPfS1_E5callA[1028];
	// demoted variable
	.shared .align 4 .b8 _ZZ21binomialOptionsKernelP13__TOptionDataPfS1_E5callB[1028];
	ld.param.u64 	%rd7, [_Z21binomialOptionsKernelP13__TOptionDataPfS1__param_0];
	ld.param.u64 	%rd6, [_Z21binomialOptionsKernelP13__TOptionDataPfS1__param_1];
	ld.param.u64 	%rd8, [_Z21binomialOptionsKernelP13__TOptionDataPfS1__param_2];
	cvta.to.global.u64 	%rd1, %rd8;
	cvta.to.global.u64 	%rd9, %rd7;
	mov.u32 	%r1, %ctaid.x;
	mul.lo.s32 	%r2, %r1, 2064;
	mul.wide.u32 	%rd10, %r2, 4;
	add.s64 	%rd2, %rd1, %rd10;
	mov.u32 	%r3, %tid.x;
	mul.wide.u32 	%rd11, %r1, 20;
	add.s64 	%rd12, %rd9, %rd11;
	ld.global.f32 	%f1, [%rd12];
	ld.global.f32 	%f2, [%rd12+4];
	ld.global.f32 	%f3, [%rd12+8];
	ld.global.f32 	%f4, [%rd12+12];
	ld.global.f32 	%f5, [%rd12+16];
	mov.u32 	%r25, %r3;
$L__BB0_1:
	shl.b32 	%r16, %r25, 1;
	add.s32 	%r17, %r16, -2048;
	cvt.rn.f32.s32 	%f15, %r17;
	mul.f32 	%f16, %f3, %f15;
	fma.rn.f32 	%f17, %f16, 0f3BBB989D, 0f3F000000;
	cvt.sat.f32.f32 	%f18, %f17;
	mov.f32 	%f19, 0f4B400001;
	mov.f32 	%f20, 0f437C0000;
	fma.rm.f32 	%f21, %f18, %f20, %f19;
	add.f32 	%f22, %f21, 0fCB40007F;
	neg.f32 	%f23, %f22;
	fma.rn.f32 	%f24, %f16, 0f3FB8AA3B, %f23;
	fma.rn.f32 	%f25, %f16, 0f32A57060, %f24;
	mov.b32 	%r18, %f21;
	shl.b32 	%r19, %r18, 23;
	mov.b32 	%f26, %r19;
	ex2.approx.ftz.f32 	%f27, %f25;
	mul.f32 	%f28, %f27, %f26;
	mul.f32 	%f29, %f1, %f28;
	sub.f32 	%f30, %f29, %f2;
	max.f32 	%f31, %f30, 0f00000000;
	mul.wide.u32 	%rd13, %r25, 4;
	add.s64 	%rd14, %rd2, %rd13;
	st.global.f32 	[%rd14], %f31;
	add.s32 	%r5, %r25, 256;
	setp.lt.u32 	%p1, %r25, 1793;
	mov.u32 	%r25, %r5;
	@%p1 bra 	$L__BB0_1;
	shl.b32 	%r21, %r3, 2;
	mov.u32 	%r22, _ZZ21binomialOptionsKernelP13__TOptionDataPfS1_E5callA;
	add.s32 	%r6, %r22, %r21;
	mov.u32 	%r23, _ZZ21binomialOptionsKernelP13__TOptionDataPfS1_E5callB;
	add.s32 	%r7, %r23, %r21;
	ld.shared.f32 	%f67, [%r6];
	ld.shared.f32 	%f32, [%r6+4];
	mul.f32 	%f7, %f4, %f32;
	ld.shared.f32 	%f33, [%r7+4];
	mul.f32 	%f8, %f4, %f33;
	add.s32 	%r8, %r3, 32;
	mul.wide.u32 	%rd15, %r3, 4;
	add.s64 	%rd17, %rd15, %rd10;
	add.s64 	%rd3, %rd1, %rd17;
	mov.b32 	%r26, 2048;
$L__BB0_3:
	mov.b32 	%r28, 0;
	mov.u32 	%r27, %r26;
	mov.u64 	%rd21, %rd3;
$L__BB0_4:
	min.s32 	%r12, %r27, 255;
	setp.gt.s32 	%p2, %r3, %r12;
	@%p2 bra 	$L__BB0_6;
	ld.global.f32 	%f67, [%rd21];
$L__BB0_6:
	fma.rn.f32 	%f34, %f5, %f67, %f7;
	fma.rn.f32 	%f35, %f5, %f34, %f8;
	fma.rn.f32 	%f36, %f5, %f35, %f7;
	fma.rn.f32 	%f37, %f5, %f36, %f8;
	fma.rn.f32 	%f38, %f5, %f37, %f7;
	fma.rn.f32 	%f39, %f5, %f38, %f8;
	fma.rn.f32 	%f40, %f5, %f39, %f7;
	fma.rn.f32 	%f41, %f5, %f40, %f8;
	fma.rn.f32 	%f42, %f5, %f41, %f7;
	fma.rn.f32 	%f43, %f5, %f42, %f8;
	fma.rn.f32 	%f44, %f5, %f43, %f7;
	fma.rn.f32 	%f45, %f5, %f44, %f8;
	fma.rn.f32 	%f46, %f5, %f45, %f7;
	fma.rn.f32 	%f47, %f5, %f46, %f8;
	fma.rn.f32 	%f48, %f5, %f47, %f7;
	fma.rn.f32 	%f49, %f5, %f48, %f8;
	fma.rn.f32 	%f50, %f5, %f49, %f7;
	fma.rn.f32 	%f51, %f5, %f50, %f8;
	fma.rn.f32 	%f52, %f5, %f51, %f7;
	fma.rn.f32 	%f53, %f5, %f52, %f8;
	fma.rn.f32 	%f54, %f5, %f53, %f7;
	fma.rn.f32 	%f55, %f5, %f54, %f8;
	fma.rn.f32 	%f56, %f5, %f55, %f7;
	fma.rn.f32 	%f57, %f5, %f56, %f8;
	fma.rn.f32 	%f58, %f5, %f57, %f7;
	fma.rn.f32 	%f59, %f5, %f58, %f8;
	fma.rn.f32 	%f60, %f5, %f59, %f7;
	fma.rn.f32 	%f61, %f5, %f60, %f8;
	fma.rn.f32 	%f62, %f5, %f61, %f7;
	fma.rn.f32 	%f63, %f5, %f62, %f8;
	fma.rn.f32 	%f13, %f5, %f63, %f7;
	fma.rn.f32 	%f67, %f5, %f13, %f8;
	setp.lt.s32 	%p3, %r12, %r8;
	@%p3 bra 	$L__BB0_8;
	st.global.f32 	[%rd21], %f67;
$L__BB0_8:
	add.s32 	%r28, %r28, 224;
	add.s64 	%rd21, %rd21, 896;
	add.s32 	%r27, %r27, -224;
	setp.lt.u32 	%p4, %r28, %r26;
	@%p4 bra 	$L__BB0_4;
	add.s32 	%r15, %r26, -32;
	setp.gt.u32 	%p5, %r26, 32;
	mov.u32 	%r26, %r15;
	@%p5 bra 	$L__BB0_3;
	st.shared.f32 	[%r6], %f67;
	st.shared.f32 	[%r7], %f13;
	setp.ne.s32 	%p6, %r3, 0;
	@%p6 bra 	$L__BB0_12;
	ld.shared.f32 	%f64, [_ZZ21binomialOptionsKernelP13__TOptionDataPfS1_E5callA];
	cvta.to.global.u64 	%rd18, %rd6;
	mul.wide.u32 	%rd19, %r1, 4;
	add.s64 	%rd20, %rd18, %rd19;
	st.global.f32 	[%rd20], %f64;
$L__BB0_12:
	ret;

}


// ===== COMPILED SASS (sm_100) =====

	.target	sm_100

	.elftype	@"ET_EXEC"


//--------------------- .note.nv.tkinfo           --------------------------
	.section	.note.nv.tkinfo,"",@"SHT_NOTE"
	.sectionflags	@"SHF_NOTE_NV_TKINFO"
	.tkinfo
        /*0018*/ 	.word	0x00000002
        /*0030*/ 	.string	""
        /*0030*/ 	.string	"ptxas"
        /*0030*/ 	.string	"Cuda compilation tools, release 13.0, V13.0.88"
        /*0030*/ 	.string	"Build cuda_13.0.r13.0/compiler.36424714_0"
        /*0030*/ 	.string	"-arch sm_100 -m 64 "



//--------------------- .note.nv.cuinfo           --------------------------
	.section	.note.nv.cuinfo,"",@"SHT_NOTE"
	.sectionflags	@"SHF_NOTE_NV_CUINFO"
        /*0018*/ 	.short	0x0002
        /*001a*/ 	.short	0x0064
        /*001c*/ 	.short	0x0082
	.zero		2


//--------------------- .nv.info                  --------------------------
	.section	.nv.info,"",@"SHT_CUDA_INFO"
	.align	4


	//----- nvinfo : EIATTR_REGCOUNT
	.align		4
        /*0000*/ 	.byte	0x04, 0x2f
        /*0002*/ 	.short	(.L_1 - .L_0)
	.align		4
.L_0:
        /*0004*/ 	.word	index@(_Z21binomialOptionsKernelP13__TOptionDataPfS1_)
        /*0008*/ 	.word	0x00000016


	//----- nvinfo : EIATTR_FRAME_SIZE
	.align		4
.L_1:
        /*000c*/ 	.byte	0x04, 0x11
        /*000e*/ 	.short	(.L_3 - .L_2)
	.align		4
.L_2:
        /*0010*/ 	.word	index@(_Z21binomialOptionsKernelP13__TOptionDataPfS1_)
        /*0014*/ 	.word	0x00000000


	//----- nvinfo : EIATTR_MIN_STACK_SIZE
	.align		4
.L_3:
        /*0018*/ 	.byte	0x04, 0x12
        /*001a*/ 	.short	(.L_5 - .L_4)
	.align		4
.L_4:
        /*001c*/ 	.word	index@(_Z21binomialOptionsKernelP13__TOptionDataPfS1_)
        /*0020*/ 	.word	0x00000000
.L_5:


//--------------------- .nv.compat                --------------------------
	.section	.nv.compat,"",@"SHT_CUDA_COMPAT_INFO"
	.align	4
        /*0000*/ 	.byte	0x02, 0x09, 0x00, 0x00, 0x02, 0x02, 0x01, 0x00, 0x02, 0x05, 0x05, 0x00, 0x03, 0x07, 0x01, 0x01
        /*0010*/ 	.byte	0x02, 0x03, 0x00, 0x00, 0x02, 0x06, 0x01, 0x00, 0x04, 0x0b, 0x08, 0x00, 0x09, 0x00, 0x00, 0x00
        /*0020*/ 	.byte	0x00, 0x00, 0x00, 0x00


//--------------------- .nv.info._Z21binomialOptionsKernelP13__TOptionDataPfS1_ --------------------------
	.section	.nv.info._Z21binomialOptionsKernelP13__TOptionDataPfS1_,"",@"SHT_CUDA_INFO"
	.sectionflags	@""
	.align	4


	//----- nvinfo : EIATTR_CUDA_API_VERSION
	.align		4
        /*0000*/ 	.byte	0x04, 0x37
        /*0002*/ 	.short	(.L_7 - .L_6)
.L_6:
        /*0004*/ 	.word	0x00000082


	//----- nvinfo : EIATTR_KPARAM_INFO
	.align		4
.L_7:
        /*0008*/ 	.byte	0x04, 0x17
        /*000a*/ 	.short	(.L_9 - .L_8)
.L_8:
        /*000c*/ 	.word	0x00000000
        /*0010*/ 	.short	0x0002
        /*0012*/ 	.short	0x0010
        /*0014*/ 	.byte	0x00, 0xf5, 0x21, 0x00


	//----- nvinfo : EIATTR_KPARAM_INFO
	.align		4
.L_9:
        /*0018*/ 	.byte	0x04, 0x17
        /*001a*/ 	.short	(.L_11 - .L_10)
.L_10:
        /*001c*/ 	.word	0x00000000
        /*0020*/ 	.short	0x0001
        /*0022*/ 	.short	0x0008
        /*0024*/ 	.byte	0x00, 0xf5, 0x21, 0x00


	//----- nvinfo : EIATTR_KPARAM_INFO
	.align		4
.L_11:
        /*0028*/ 	.byte	0x04, 0x17
        /*002a*/ 	.short	(.L_13 - .L_12)
.L_12:
        /*002c*/ 	.word	0x00000000
        /*0030*/ 	.short	0x0000
        /*0032*/ 	.short	0x0000
        /*0034*/ 	.byte	0x00, 0xf5, 0x21, 0x00


	//----- nvinfo : EIATTR_SPARSE_MMA_MASK
	.align		4
.L_13:
        /*0038*/ 	.byte	0x03, 0x50
        /*003a*/ 	.short	0x0000


	//----- nvinfo : EIATTR_MAXREG_COUNT
	.align		4
        /*003c*/ 	.byte	0x03, 0x1b
        /*003e*/ 	.short	0x00ff


	//----- nvinfo : EIATTR_MERCURY_ISA_VERSION
	.align		4
        /*0040*/ 	.byte	0x03, 0x5f
        /*0042*/ 	.short	0x0101


	//----- nvinfo : EIATTR_VRC_CTA_INIT_COUNT
	.align		4
        /*0044*/ 	.byte	0x02, 0x4a
	.zero		1
	.zero		1


	//----- nvinfo : EIATTR_EXIT_INSTR_OFFSETS
	.align		4
        /*0048*/ 	.byte	0x04, 0x1c
        /*004a*/ 	.short	(.L_15 - .L_14)


	//   ....[0]....
.L_14:
        /*004c*/ 	.word	0x00001ac0


	//   ....[1]....
        /*0050*/ 	.word	0x00001b40


	//----- nvinfo : EIATTR_CRS_STACK_SIZE
	.align		4
.L_15:
        /*0054*/ 	.byte	0x04, 0x1e
        /*0056*/ 	.short	(.L_17 - .L_16)
.L_16:
        /*0058*/ 	.word	0x00000000


	//----- nvinfo : EIATTR_CBANK_PARAM_SIZE
	.align		4
.L_17:
        /*005c*/ 	.byte	0x03, 0x19
        /*005e*/ 	.short	0x0018


	//----- nvinfo : EIATTR_PARAM_CBANK
	.align		4
        /*0060*/ 	.byte	0x04, 0x0a
        /*0062*/ 	.short	(.L_19 - .L_18)
	.align		4
.L_18:
        /*0064*/ 	.word	index@(.nv.constant0._Z21binomialOptionsKernelP13__TOptionDataPfS1_)
        /*0068*/ 	.short	0x0380
        /*006a*/ 	.short	0x0018


	//----- nvinfo : EIATTR_SW_WAR
	.align		4
.L_19:
        /*006c*/ 	.byte	0x04, 0x36
        /*006e*/ 	.short	(.L_21 - .L_20)
.L_20:
        /*0070*/ 	.word	0x00000008
.L_21:


//--------------------- .nv.callgraph             --------------------------
	.section	.nv.callgraph,"",@"SHT_CUDA_CALLGRAPH"
	.align	4
	.sectionentsize	8
	.align		4
        /*0000*/ 	.word	0x00000000
	.align		4
        /*0004*/ 	.word	0xffffffff
	.align		4
        /*0008*/ 	.word	0x00000000
	.align		4
        /*000c*/ 	.word	0xfffffffe
	.align		4
        /*0010*/ 	.word	0x00000000
	.align		4
        /*0014*/ 	.word	0xfffffffd
	.align		4
        /*0018*/ 	.word	0x00000000
	.align		4
        /*001c*/ 	.word	0xfffffffc


//--------------------- .text._Z21binomialOptionsKernelP13__TOptionDataPfS1_ --------------------------
	.section	.text._Z21binomialOptionsKernelP13__TOptionDataPfS1_,"ax",@progbits
	.align	128
        .global         _Z21binomialOptionsKernelP13__TOptionDataPfS1_
        .type           _Z21binomialOptionsKernelP13__TOptionDataPfS1_,@function
        .size           _Z21binomialOptionsKernelP13__TOptionDataPfS1_,(.L_x_23 - _Z21binomialOptionsKernelP13__TOptionDataPfS1_)
        .other          _Z21binomialOptionsKernelP13__TOptionDataPfS1_,@"STO_CUDA_ENTRY STV_DEFAULT"
_Z21binomialOptionsKernelP13__TOptionDataPfS1_:
.text._Z21binomialOptionsKernelP13__TOptionDataPfS1_:
[----:B------:R-:W-:Y:S01]  /*0000*/  LDC R1, c[0x0][0x37c] ;  /* 0x0000df00ff017b82 */ /* 0x000fe20000000800 */
[----:B------:R-:W0:Y:S07]  /*0010*/  S2R R5, SR_CTAID.X ;  /* 0x0000000000057919 */ /* 0x000e2e0000002500 */
[----:B------:R-:W0:Y:S01]  /*0020*/  LDC.64 R12, c[0x0][0x380] ;  /* 0x0000e000ff0c7b82 */ /* 0x000e220000000a00 */
[----:B------:R-:W1:Y:S01]  /*0030*/  LDCU.64 UR8, c[0x0][0x358] ;  /* 0x00006b00ff0877ac */ /* 0x000e620008000a00 */
[----:B------:R-:W2:Y:S01]  /*0040*/  S2R R0, SR_TID.X ;  /* 0x0000000000007919 */ /* 0x000ea20000002100 */
[----:B------:R-:W3:Y:S01]  /*0050*/  LDCU.64 UR10, c[0x0][0x390] ;  /* 0x00007200ff0a77ac */ /* 0x000ee20008000a00 */
[----:B0-----:R-:W-:-:S05]  /*0060*/  IMAD.WIDE.U32 R12, R5, 0x14, R12 ;  /* 0x00000014050c7825 */ /* 0x001fca00078e000c */
[----:B-1----:R0:W5:Y:S04]  /*0070*/  LDG.E R8, desc[UR8][R12.64] ;  /* 0x000000080c087981 */ /* 0x002168000c1e1900 */
[----:B------:R0:W5:Y:S04]  /*0080*/  LDG.E R11, desc[UR8][R12.64+0x4] ;  /* 0x000004080c0b7981 */ /* 0x000168000c1e1900 */
[----:B------:R0:W5:Y:S04]  /*0090*/  LDG.E R10, desc[UR8][R12.64+0x8] ;  /* 0x000008080c0a7981 */ /* 0x000168000c1e1900 */
[----:B------:R0:W5:Y:S04]  /*00a0*/  LDG.E R9, desc[UR8][R12.64+0xc] ;  /* 0x00000c080c097981 */ /* 0x000168000c1e1900 */
[----:B------:R0:W5:Y:S01]  /*00b0*/  LDG.E R4, desc[UR8][R12.64+0x10] ;  /* 0x000010080c047981 */ /* 0x000162000c1e1900 */
[----:B------:R-:W-:Y:S01]  /*00c0*/  IMAD R2, R5, 0x810, RZ ;  /* 0x0000081005027824 */ /* 0x000fe200078e02ff */
[----:B------:R-:W-:Y:S01]  /*00d0*/  BSSY.RECONVERGENT B0, `(.L_x_0) ;  /* 0x0000019000007945 */ /* 0x000fe20003800200 */
[----:B--2---:R-:W-:-:S02]  /*00e0*/  MOV R15, R0 ;  /* 0x00000000000f7202 */ /* 0x004fc40000000f00 */
[----:B------:R-:W-:-:S03]  /*00f0*/  IMAD.WIDE.U32 R2, R2, 0x4, RZ ;  /* 0x0000000402027825 */ /* 0x000fc600078e00ff */
[----:B---3--:R-:W-:-:S04]  /*0100*/  IADD3 R6, P0, PT, R2, UR10, RZ ;  /* 0x0000000a02067c10 */ /* 0x008fc8000ff1e0ff */
[----:B0-----:R-:W-:-:S09]  /*0110*/  IADD3.X R7, PT, PT, R3, UR11, RZ, P0, !PT ;  /* 0x0000000b03077c10 */ /* 0x001fd200087fe4ff */
.L_x_1:
[C---:B0-----:R-:W-:Y:S02]  /*0120*/  LEA R12, R15.reuse, 0xfffff800, 0x1 ;  /* 0xfffff8000f0c7811 */ /* 0x041fe400078e08ff */
[----:B------:R-:W-:Y:S02]  /*0130*/  MOV R17, 0x437c0000 ;  /* 0x437c000000117802 */ /* 0x000fe40000000f00 */
[----:B------:R-:W-:Y:S01]  /*0140*/  I2FP.F32.S32 R13, R12 ;  /* 0x0000000c000d7245 */ /* 0x000fe20000201400 */
[----:B------:R-:W-:Y:S01]  /*0150*/  HFMA2 R12, -RZ, RZ, 0.96630859375, -0.0022525787353515625 ;  /* 0x3bbb989dff0c7431 */ /* 0x000fe200000001ff */
[----:B------:R-:W-:-:S03]  /*0160*/  ISETP.GE.U32.AND P0, PT, R15, 0x701, PT ;  /* 0x000007010f00780c */ /* 0x000fc60003f06070 */
[----:B-----5:R-:W-:-:S04]  /*0170*/  FMUL R13, R10, R13 ;  /* 0x0000000d0a0d7220 */ /* 0x020fc80000400000 */
[----:B------:R-:W-:-:S04]  /*0180*/  FFMA.SAT R12, R13, R12, 0.5 ;  /* 0x3f0000000d0c7423 */ /* 0x000fc8000000200c */
[----:B------:R-:W-:-:S04]  /*0190*/  FFMA.RM R12, R12, R17, 12582913 ;  /* 0x4b4000010c0c7423 */ /* 0x000fc80000004011 */
[C---:B------:R-:W-:Y:S01]  /*01a0*/  FADD R14, R12.reuse, -12583039 ;  /* 0xcb40007f0c0e7421 */ /* 0x040fe20000000000 */
[----:B------:R-:W-:-:S03]  /*01b0*/  SHF.L.U32 R12, R12, 0x17, RZ ;  /* 0x000000170c0c7819 */ /* 0x000fc600000006ff */
[----:B------:R-:W-:-:S04]  /*01c0*/  FFMA R14, R13, 1.4426950216293334961, -R14 ;  /* 0x3fb8aa3b0d0e7823 */ /* 0x000fc8000000080e */
[----:B------:R-:W-:-:S04]  /*01d0*/  FFMA R14, R13, 1.925963033500011079e-08, R14 ;  /* 0x32a570600d0e7823 */ /* 0x000fc8000000000e */
[----:B------:R-:W0:Y:S02]  /*01e0*/  MUFU.EX2 R13, R14 ;  /* 0x0000000e000d7308 */ /* 0x000e240000000800 */
[----:B0-----:R-:W-:-:S04]  /*01f0*/  FMUL R12, R12, R13 ;  /* 0x0000000d0c0c7220 */ /* 0x001fc80000400000 */
[----:B------:R-:W-:Y:S01]  /*0200*/  FFMA R16, R8, R12, -R11 ;  /* 0x0000000c08107223 */ /* 0x000fe2000000080b */
[C---:B------:R-:W-:Y:S01]  /*0210*/  IMAD.WIDE.U32 R12, R15.reuse, 0x4, R6 ;  /* 0x000000040f0c7825 */ /* 0x040fe200078e0006 */
[----:B------:R-:W-:-:S03]  /*0220*/  IADD3 R15, PT, PT, R15, 0x100, RZ ;  /* 0x000001000f0f7810 */ /* 0x000fc60007ffe0ff */
[----:B------:R-:W-:-:S05]  /*0230*/  FMNMX R17, RZ, R16, !PT ;  /* 0x00000010ff117209 */ /* 0x000fca0007800000 */
[----:B------:R0:W-:Y:S01]  /*0240*/  STG.E desc[UR8][R12.64], R17 ;  /* 0x000000110c007986 */ /* 0x0001e2000c101908 */
[----:B------:R-:W-:Y:S05]  /*0250*/  @!P0 BRA `(.L_x_1) ;  /* 0xfffffffc00b08947 */ /* 0x000fea000383ffff */
[----:B------:R-:W-:Y:S05]  /*0260*/  BSYNC.RECONVERGENT B0 ;  /* 0x0000000000007941 */ /* 0x000fea0003800200 */
.L_x_0:
[----:B------:R-:W1:Y:S01]  /*0270*/  S2UR UR6, SR_CgaCtaId ;  /* 0x00000000000679c3 */ /* 0x000e620000008800 */
[----:B------:R-:W-:Y:S01]  /*0280*/  UMOV UR4, 0x400 ;  /* 0x0000040000047882 */ /* 0x000fe20000000000 */
[----:B------:R-:W-:Y:S01]  /*0290*/  IMAD.WIDE.U32 R2, R0, 0x4, R2 ;  /* 0x0000000400027825 */ /* 0x000fe200078e0002 */
[----:B------:R-:W-:Y:S02]  /*02a0*/  UIADD3 UR5, UPT, UPT, UR4, 0x404, URZ ;  /* 0x0000040404057890 */ /* 0x000fe4000fffe0ff */
[----:B0-----:R-:W-:-:S04]  /*02b0*/  IADD3 R12, P0, PT, R2, UR10, RZ ;  /* 0x0000000a020c7c10 */ /* 0x001fc8000ff1e0ff */
[----:B------:R-:W-:Y:S01]  /*02c0*/  IADD3.X R10, PT, PT, R3, UR11, RZ, P0, !PT ;  /* 0x0000000b030a7c10 */ /* 0x000fe200087fe4ff */
[----:B-1----:R-:W-:Y:S02]  /*02d0*/  ULEA UR4, UR6, UR4, 0x18 ;  /* 0x0000000406047291 */ /* 0x002fe4000f8ec0ff */
[----:B------:R-:W-:-:S04]  /*02e0*/  ULEA UR5, UR6, UR5, 0x18 ;  /* 0x0000000506057291 */ /* 0x000fc8000f8ec0ff */
[C---:B------:R-:W-:Y:S02]  /*02f0*/  LEA R6, R0.reuse, UR4, 0x2 ;  /* 0x0000000400067c11 */ /* 0x040fe4000f8e10ff */
[C---:B------:R-:W-:Y:S01]  /*0300*/  LEA R7, R0.reuse, UR5, 0x2 ;  /* 0x0000000500077c11 */ /* 0x040fe2000f8e10ff */
[----:B------:R-:W-:Y:S02]  /*0310*/  UMOV UR5, 0x800 ;  /* 0x0000080000057882 */ /* 0x000fe40000000000 */
[----:B------:R-:W0:Y:S04]  /*0320*/  LDS R8, [R6+0x4] ;  /* 0x0000040006087984 */ /* 0x000e280000000800 */
[----:B------:R-:W1:Y:S04]  /*0330*/  LDS R14, [R7+0x4] ;  /* 0x00000400070e7984 */ /* 0x000e680000000800 */
[----:B------:R2:W3:Y:S01]  /*0340*/  LDS R17, [R6] ;  /* 0x0000000006117984 */ /* 0x0004e20000000800 */
[C---:B0-----:R-:W-:Y:S01]  /*0350*/  FMUL R11, R9.reuse, R8 ;  /* 0x00000008090b7220 */ /* 0x041fe20000400000 */
[----:B------:R-:W-:Y:S01]  /*0360*/  IADD3 R8, PT, PT, R0, 0x20, RZ ;  /* 0x0000002000087810 */ /* 0x000fe20007ffe0ff */
[----:B-12---:R-:W-:-:S07]  /*0370*/  FMUL R9, R9, R14 ;  /* 0x0000000e09097220 */ /* 0x006fce0000400000 */
.L_x_21:
[----:B------:R-:W-:Y:S02]  /*0380*/  UISETP.GT.U32.AND UP1, UPT, UR5, URZ, UPT ;  /* 0x000000ff0500728c */ /* 0x000fe4000bf24070 */
[----:B------:R-:W-:Y:S01]  /*0390*/  MOV R13, UR5 ;  /* 0x00000005000d7c02 */ /* 0x000fe20008000f00 */
[----:B------:R-:W-:Y:S01]  /*03a0*/  UPLOP3.LUT UP0, UPT, UPT, UPT, UPT, 0x80, 0x8 ;  /* 0x000000000008789c */ /* 0x000fe20003f0f070 */
[----:B0-----:R-:W-:Y:S01]  /*03b0*/  MOV R14, R12 ;  /* 0x0000000c000e7202 */ /* 0x001fe20000000f00 */
[----:B------:R-:W-:Y:S01]  /*03c0*/  UMOV UR4, URZ ;  /* 0x000000ff00047c82 */ /* 0x000fe20008000000 */
[----:B------:R-:W-:-:S03]  /*03d0*/  MOV R15, R10 ;  /* 0x0000000a000f7202 */ /* 0x000fc60000000f00 */
[----:B-1234-:R-:W-:Y:S05]  /*03e0*/  BRA.U UP1, `(.L_x_2) ;  /* 0x0000000101bc7547 */ /* 0x01efea000b800000 */
[----:B------:R-:W-:Y:S01]  /*03f0*/  VIMNMX R3, PT, PT, R13, 0xff, PT ;  /* 0x000000ff0d037848 */ /* 0x000fe20003fe0100 */
[----:B------:R-:W-:Y:S01]  /*0400*/  UPLOP3.LUT UP0, UPT, UPT, UPT, UPT, 0x40, 0x4 ;  /* 0x000000000004789c */ /* 0x000fe20003f0e870 */
[----:B------:R-:W-:Y:S02]  /*0410*/  BSSY.RECONVERGENT B0, `(.L_x_3) ;  /* 0x0000004000007945 */ /* 0x000fe40003800200 */
[----:B------:R-:W-:-:S13]  /*0420*/  ISETP.GT.AND P0, PT, R0, R3, PT ;  /* 0x000000030000720c */ /* 0x000fda0003f04270 */
[----:B------:R-:W-:Y:S05]  /*0430*/  @P0 BRA `(.L_x_4) ;  /* 0x0000000000040947 */ /* 0x000fea0003800000 */
[----:B---3--:R0:W5:Y:S02]  /*0440*/  LDG.E R17, desc[UR8][R14.64] ;  /* 0x000000080e117981 */ /* 0x008164000c1e1900 */
.L_x_4:
[----:B------:R-:W-:Y:S05]  /*0450*/  BSYNC.RECONVERGENT B0 ;  /* 0x0000000000007941 */ /* 0x000fea0003800200 */
.L_x_3:
[C---:B---3-5:R-:W-:Y:S01]  /*0460*/  FFMA R2, R4.reuse, R17, R11 ;  /* 0x0000001104027223 */ /* 0x068fe2000000000b */
[----:B------:R-:W-:Y:S01]  /*0470*/  ISETP.GE.AND P0, PT, R3, R8, PT ;  /* 0x000000080300720c */ /* 0x000fe20003f06270 */
[----:B------:R-:W-:Y:S01]  /*0480*/  UIADD3 UR4, UPT, UPT, UR4, 0xe0, URZ ;  /* 0x000000e004047890 */ /* 0x000fe2000fffe0ff */
[----:B------:R-:W-:Y:S01]  /*0490*/  IADD3 R13, PT, PT, R13, -0xe0, RZ ;  /* 0xffffff200d0d7810 */ /* 0x000fe20007ffe0ff */
[----:B------:R-:W-:-:S04]  /*04a0*/  FFMA R2, R4, R2, R9 ;  /* 0x0000000204027223 */ /* 0x000fc80000000009 */
[----:B------:R-:W-:-:S04]  /*04b0*/  FFMA R2, R4, R2, R11 ;  /* 0x0000000204027223 */ /* 0x000fc8000000000b */
[C---:B------:R-:W-:Y:S02]  /*04c0*/  FFMA R2, R4.reuse, R2, R9 ;  /* 0x0000000204027223 */ /* 0x040fe40000000009 */
[----:B------:R-:W-:Y:S02]  /*04d0*/  @P0 MOV R3, R15 ;  /* 0x0000000f00030202 */ /* 0x000fe40000000f00 */
[----:B------:R-:W-:-:S04]  /*04e0*/  FFMA R2, R4, R2, R11 ;  /* 0x0000000204027223 */ /* 0x000fc8000000000b */
        /* <DEDUP_REMOVED lines=25> */
[----:B------:R-:W-:Y:S01]  /*0680*/  FFMA R16, R4, R2, R11 ;  /* 0x0000000204107223 */ /* 0x000fe2000000000b */
[----:B------:R-:W-:-:S03]  /*0690*/  @P0 MOV R2, R14 ;  /* 0x0000000e00020202 */ /* 0x000fc60000000f00 */
[----:B------:R-:W-:-:S05]  /*06a0*/  FFMA R17, R4, R16, R9 ;  /* 0x0000001004117223 */ /* 0x000fca0000000009 */
[----:B------:R1:W-:Y:S01]  /*06b0*/  @P0 STG.E desc[UR8][R2.64], R17 ;  /* 0x0000001102000986 */ /* 0x0003e2000c101908 */
[----:B0-----:R-:W-:-:S04]  /*06c0*/  IADD3 R14, P0, PT, R14, 0x380, RZ ;  /* 0x000003800e0e7810 */ /* 0x001fc80007f1e0ff */
[----:B------:R-:W-:-:S09]  /*06d0*/  IADD3.X R15, PT, PT, RZ, R15, RZ, P0, !PT ;  /* 0x0000000fff0f7210 */ /* 0x000fd200007fe4ff */
.L_x_2:
[----:B------:R-:W-:Y:S02]  /*06e0*/  UIADD3 UR6, UPT, UPT, -UR4, UR5, URZ ;  /* 0x0000000504067290 */ /* 0x000fe4000fffe1ff */
[----:B------:R-:W-:-:S04]  /*06f0*/  UISETP.GT.U32.AND UP1, UPT, UR5, UR4, UPT ;  /* 0x000000040500728c */ /* 0x000fc8000bf24070 */
[----:B------:R-:W-:-:S09]  /*0700*/  UISETP.LE.U32.OR UP1, UPT, UR6, 0x2a0, !UP1 ;  /* 0x000002a00600788c */ /* 0x000fd2000cf23470 */
[----:B------:R-:W-:Y:S05]  /*0710*/  BRA.U UP1, `(.L_x_5) ;  /* 0x0000000901b47547 */ /* 0x000fea000b800000 */
[----:B------:R-:W-:Y:S02]  /*0720*/  UIADD3 UR6, UPT, UPT, UR5, -0x2a0, URZ ;  /* 0xfffffd6005067890 */ /* 0x000fe4000fffe0ff */
[----:B------:R-:W-:-:S11]  /*0730*/  UPLOP3.LUT UP0, UPT, UPT, UPT, UPT, 0x40, 0x4 ;  /* 0x000000000004789c */ /* 0x000fd60003f0e870 */
.L_x_14:
[----:B------:R-:W-:Y:S01]  /*0740*/  VIMNMX R19, PT, PT, R13, 0xff, PT ;  /* 0x000000ff0d137848 */ /* 0x000fe20003fe0100 */
[----:B------:R-:W-:Y:S01]  /*0750*/  BSSY.RECONVERGENT B0, `(.L_x_6) ;  /* 0x0000006000007945 */ /* 0x000fe20003800200 */
[----:B01234-:R-:W-:Y:S02]  /*0760*/  MOV R2, R14 ;  /* 0x0000000e00027202 */ /* 0x01ffe40000000f00 */
[----:B------:R-:W-:Y:S02]  /*0770*/  ISETP.GT.AND P0, PT, R0, R19, PT ;  /* 0x000000130000720c */ /* 0x000fe40003f04270 */
[----:B------:R-:W-:-:S11]  /*0780*/  MOV R3, R15 ;  /* 0x0000000f00037202 */ /* 0x000fd60000000f00 */
[----:B------:R-:W-:Y:S05]  /*0790*/  @P0 BRA `(.L_x_7) ;  /* 0x0000000000040947 */ /* 0x000fea0003800000 */
[----:B---3--:R0:W5:Y:S02]  /*07a0*/  LDG.E R17, desc[UR8][R2.64] ;  /* 0x0000000802117981 */ /* 0x008164000c1e1900 */
.L_x_7:
[----:B------:R-:W-:Y:S05]  /*07b0*/  BSYNC.RECONVERGENT B0 ;  /* 0x0000000000007941 */ /* 0x000fea0003800200 */
.L_x_6:
[C---:B---3-5:R-:W-:Y:S01]  /*07c0*/  FFMA R14, R4.reuse, R17, R11 ;  /* 0x00000011040e7223 */ /* 0x068fe2000000000b */
[----:B------:R-:W-:Y:S01]  /*07d0*/  ISETP.GE.AND P0, PT, R19, R8, PT ;  /* 0x000000081300720c */ /* 0x000fe20003f06270 */
[----:B------:R-:W-:Y:S02]  /*07e0*/  BSSY.RECONVERGENT B0, `(.L_x_8) ;  /* 0x0000026000007945 */ /* 0x000fe40003800200 */
        /* <DEDUP_REMOVED lines=28> */
[----:B------:R-:W-:-:S03]  /*09b0*/  HFMA2 R14, -RZ, RZ, 0, 1.33514404296875e-05 ;  /* 0x000000e0ff0e7431 */ /* 0x000fc600000001ff */
[----:B------:R-:W-:-:S04]  /*09c0*/  FFMA R16, R4, R16, R9 ;  /* 0x0000001004107223 */ /* 0x000fc80000000009 */
[----:B------:R-:W-:Y:S01]  /*09d0*/  FFMA R16, R4, R16, R11 ;  /* 0x0000001004107223 */ /* 0x000fe2000000000b */
[----:B------:R-:W-:-:S03]  /*09e0*/  VIADDMNMX R15, R13, -R14, 0xff, PT ;  /* 0x000000ff0d0f7446 */ /* 0x000fc6000380090e */
[----:B------:R-:W-:Y:S01]  /*09f0*/  FFMA R17, R4, R16, R9 ;  /* 0x0000001004117223 */ /* 0x000fe20000000009 */
[----:B------:R-:W-:-:S04]  /*0a00*/  ISETP.GT.AND P1, PT, R0, R15, PT ;  /* 0x0000000f0000720c */ /* 0x000fc80003f24270 */
[----:B------:R1:W-:Y:S09]  /*0a10*/  @P0 STG.E desc[UR8][R2.64], R17 ;  /* 0x0000001102000986 */ /* 0x0003f2000c101908 */
[----:B------:R-:W-:Y:S05]  /*0a20*/  @P1 BRA `(.L_x_9) ;  /* 0x0000000000041947 */ /* 0x000fea0003800000 */
[----:B-1----:R2:W5:Y:S02]  /*0a30*/  LDG.E R17, desc[UR8][R2.64+0x380] ;  /* 0x0003800802117981 */ /* 0x002564000c1e1900 */
.L_x_9:
[----:B------:R-:W-:Y:S05]  /*0a40*/  BSYNC.RECONVERGENT B0 ;  /* 0x0000000000007941 */ /* 0x000fea0003800200 */
.L_x_8:
[C---:B-----5:R-:W-:Y:S01]  /*0a50*/  FFMA R14, R4.reuse, R17, R11 ;  /* 0x00000011040e7223 */ /* 0x060fe2000000000b */
[----:B------:R-:W-:Y:S01]  /*0a60*/  ISETP.GE.AND P0, PT, R15, R8, PT ;  /* 0x000000080f00720c */ /* 0x000fe20003f06270 */
[----:B------:R-:W-:Y:S01]  /*0a70*/  BSSY.RECONVERGENT B0, `(.L_x_10) ;  /* 0x0000026000007945 */ /* 0x000fe20003800200 */
[----:B------:R-:W-:Y:S01]  /*0a80*/  MOV R16, 0x1c0 ;  /* 0x000001c000107802 */ /* 0x000fe20000000f00 */
[----:B------:R-:W-:-:S03]  /*0a90*/  FFMA R14, R4, R14, R9 ;  /* 0x0000000e040e7223 */ /* 0x000fc60000000009 */
[----:B------:R-:W-:Y:S01]  /*0aa0*/  VIADDMNMX R15, R13, -R16, 0xff, PT ;  /* 0x000000ff0d0f7446 */ /* 0x000fe20003800910 */
[----:B------:R-:W-:-:S03]  /*0ab0*/  FFMA R14, R4, R14, R11 ;  /* 0x0000000e040e7223 */ /* 0x000fc6000000000b */
[----:B------:R-:W-:Y:S01]  /*0ac0*/  ISETP.GT.AND P1, PT, R0, R15, PT ;  /* 0x0000000f0000720c */ /* 0x000fe20003f24270 */
        /* <DEDUP_REMOVED lines=28> */
[----:B-1----:R-:W-:-:S05]  /*0c90*/  FFMA R17, R4, R14, R9 ;  /* 0x0000000e04117223 */ /* 0x002fca0000000009 */
[----:B------:R1:W-:Y:S01]  /*0ca0*/  @P0 STG.E desc[UR8][R2.64+0x380], R17 ;  /* 0x0003801102000986 */ /* 0x0003e2000c101908 */
[----:B------:R-:W-:Y:S05]  /*0cb0*/  @P1 BRA `(.L_x_11) ;  /* 0x0000000000041947 */ /* 0x000fea0003800000 */
[----:B-1----:R3:W5:Y:S02]  /*0cc0*/  LDG.E R17, desc[UR8][R2.64+0x700] ;  /* 0x0007000802117981 */ /* 0x002764000c1e1900 */
.L_x_11:
[----:B------:R-:W-:Y:S05]  /*0cd0*/  BSYNC.RECONVERGENT B0 ;  /* 0x0000000000007941 */ /* 0x000fea0003800200 */
.L_x_10:
[C---:B-----5:R-:W-:Y:S01]  /*0ce0*/  FFMA R14, R4.reuse, R17, R11 ;  /* 0x00000011040e7223 */ /* 0x060fe2000000000b */
        /* <DEDUP_REMOVED lines=32> */
[----:B-1----:R-:W-:Y:S01]  /*0ef0*/  FFMA R17, R4, R14, R9 ;  /* 0x0000000e04117223 */ /* 0x002fe20000000009 */
[----:B------:R-:W-:-:S04]  /*0f00*/  HFMA2 R14, -RZ, RZ, 0, 4.00543212890625e-05 ;  /* 0x000002a0ff0e7431 */ /* 0x000fc800000001ff */
[----:B------:R1:W-:Y:S01]  /*0f10*/  @P0 STG.E desc[UR8][R2.64+0x700], R17 ;  /* 0x0007001102000986 */ /* 0x0003e2000c101908 */
[----:B------:R-:W-:-:S04]  /*0f20*/  VIADDMNMX R15, R13, -R14, 0xff, PT ;  /* 0x000000ff0d0f7446 */ /* 0x000fc8000380090e */
[----:B------:R-:W-:-:S13]  /*0f30*/  ISETP.GT.AND P0, PT, R0, R15, PT ;  /* 0x0000000f0000720c */ /* 0x000fda0003f04270 */
[----:B-1----:R-:W-:Y:S05]  /*0f40*/  @P0 BRA `(.L_x_13) ;  /* 0x0000000000040947 */ /* 0x002fea0003800000 */
[----:B------:R1:W5:Y:S02]  /*0f50*/  LDG.E R17, desc[UR8][R2.64+0xa80] ;  /* 0x000a800802117981 */ /* 0x000364000c1e1900 */
.L_x_13:
[----:B------:R-:W-:Y:S05]  /*0f60*/  BSYNC.RECONVERGENT B0 ;  /* 0x0000000000007941 */ /* 0x000fea0003800200 */
.L_x_12:
[C---:B-----5:R-:W-:Y:S01]  /*0f70*/  FFMA R14, R4.reuse, R17, R11 ;  /* 0x00000011040e7223 */ /* 0x060fe2000000000b */
[----:B------:R-:W-:Y:S01]  /*0f80*/  ISETP.GE.AND P0, PT, R15, R8, PT ;  /* 0x000000080f00720c */ /* 0x000fe20003f06270 */
[----:B------:R-:W-:Y:S01]  /*0f90*/  UIADD3 UR4, UPT, UPT, UR4, 0x380, URZ ;  /* 0x0000038004047890 */ /* 0x000fe2000fffe0ff */
[----:B------:R-:W-:Y:S01]  /*0fa0*/  IADD3 R13, PT, PT, R13, -0x380, RZ ;  /* 0xfffffc800d0d7810 */ /* 0x000fe20007ffe0ff */
[C---:B------:R-:W-:Y:S02]  /*0fb0*/  FFMA R14, R4.reuse, R14, R9 ;  /* 0x0000000e040e7223 */ /* 0x040fe40000000009 */
[----:B------:R-:W-:Y:S02]  /*0fc0*/  UISETP.GE.U32.AND UP1, UPT, UR4, UR6, UPT ;  /* 0x000000060400728c */ /* 0x000fe4000bf26070 */
        /* <DEDUP_REMOVED lines=29> */
[----:B------:R-:W-:-:S05]  /*11a0*/  FFMA R17, R4, R16, R9 ;  /* 0x0000001004117223 */ /* 0x000fca0000000009 */
[----:B------:R4:W-:Y:S01]  /*11b0*/  @P0 STG.E desc[UR8][R2.64+0xa80], R17 ;  /* 0x000a801102000986 */ /* 0x0009e2000c101908 */
[----:B------:R-:W-:-:S04]  /*11c0*/  IADD3 R14, P0, PT, R2, 0xe00, RZ ;  /* 0x00000e00020e7810 */ /* 0x000fc80007f1e0ff */
[----:B------:R-:W-:Y:S01]  /*11d0*/  IADD3.X R15, PT, PT, RZ, R3, RZ, P0, !PT ;  /* 0x00000003ff0f7210 */ /* 0x000fe200007fe4ff */
[----:B------:R-:W-:Y:S08]  /*11e0*/  BRA.U !UP1, `(.L_x_14) ;  /* 0xfffffff509547547 */ /* 0x000ff0000b83ffff */
.L_x_5:
[----:B------:R-:W-:Y:S02]  /*11f0*/  UIADD3 UR6, UPT, UPT, -UR4, UR5, URZ ;  /* 0x0000000504067290 */ /* 0x000fe4000fffe1ff */
[----:B------:R-:W-:-:S04]  /*1200*/  UISETP.GT.U32.AND UP1, UPT, UR5, UR4, UPT ;  /* 0x000000040500728c */ /* 0x000fc8000bf24070 */
[----:B------:R-:W-:-:S09]  /*1210*/  UISETP.LE.U32.OR UP1, UPT, UR6, 0xe0, !UP1 ;  /* 0x000000e00600788c */ /* 0x000fd2000cf23470 */
[----:B------:R-:W-:Y:S05]  /*1220*/  BRA.U UP1, `(.L_x_15) ;  /* 0x0000000501607547 */ /* 0x000fea000b800000 */
[----:B01234-:R-:W-:Y:S01]  /*1230*/  VIMNMX R3, PT, PT, R13, 0xff, PT ;  /* 0x000000ff0d037848 */ /* 0x01ffe20003fe0100 */
[----:B------:R-:W-:Y:S01]  /*1240*/  UPLOP3.LUT UP0, UPT, UPT, UPT, UPT, 0x40, 0x4 ;  /* 0x000000000004789c */ /* 0x000fe20003f0e870 */
[----:B------:R-:W-:Y:S02]  /*1250*/  BSSY.RECONVERGENT B0, `(.L_x_16) ;  /* 0x0000004000007945 */ /* 0x000fe40003800200 */
[----:B------:R-:W-:-:S13]  /*1260*/  ISETP.GT.AND P0, PT, R0, R3, PT ;  /* 0x000000030000720c */ /* 0x000fda0003f04270 */
[----:B------:R-:W-:Y:S05]  /*1270*/  @P0 BRA `(.L_x_17) ;  /* 0x0000000000040947 */ /* 0x000fea0003800000 */
[----:B------:R0:W5:Y:S02]  /*1280*/  LDG.E R17, desc[UR8][R14.64] ;  /* 0x000000080e117981 */ /* 0x000164000c1e1900 */
.L_x_17:
[----:B------:R-:W-:Y:S05]  /*1290*/  BSYNC.RECONVERGENT B0 ;  /* 0x0000000000007941 */ /* 0x000fea0003800200 */
.L_x_16:
[C---:B-----5:R-:W-:Y:S01]  /*12a0*/  FFMA R2, R4.reuse, R17, R11 ;  /* 0x0000001104027223 */ /* 0x060fe2000000000b */
[----:B------:R-:W-:Y:S02]  /*12b0*/  IADD3 R13, PT, PT, R13, -0xe0, RZ ;  /* 0xffffff200d0d7810 */ /* 0x000fe40007ffe0ff */
[----:B------:R-:W-:Y:S01]  /*12c0*/  ISETP.GE.AND P0, PT, R3, R8, PT ;  /* 0x000000080300720c */ /* 0x000fe20003f06270 */
[----:B------:R-:W-:Y:S01]  /*12d0*/  FFMA R2, R4, R2, R9 ;  /* 0x0000000204027223 */ /* 0x000fe20000000009 */
[----:B------:R-:W-:-:S03]  /*12e0*/  VIMNMX R17, PT, PT, R13, 0xff, PT ;  /* 0x000000ff0d117848 */ /* 0x000fc60003fe0100 */
[----:B------:R-:W-:Y:S01]  /*12f0*/  FFMA R2, R4, R2, R11 ;  /* 0x0000000204027223 */ /* 0x000fe2000000000b */
[----:B------:R-:W-:-:S03]  /*1300*/  ISETP.GT.AND P1, PT, R0, R17, PT ;  /* 0x000000110000720c */ /* 0x000fc60003f24270 */
[----:B------:R-:W-:-:S04]  /*1310*/  FFMA R2, R4, R2, R9 ;  /* 0x0000000204027223 */ /* 0x000fc80000000009 */
[----:B------:R-:W-:Y:S01]  /*1320*/  FFMA R2, R4, R2, R11 ;  /* 0x0000000204027223 */ /* 0x000fe2000000000b */
[----:B------:R-:W-:-:S03]  /*1330*/  @P0 MOV R3, R15 ;  /* 0x0000000f00030202 */ /* 0x000fc60000000f00 */
        /* <DEDUP_REMOVED lines=27> */
[----:B------:R-:W-:-:S05]  /*14f0*/  @P0 MOV R2, R14 ;  /* 0x0000000e00020202 */ /* 0x000fca0000000f00 */
[----:B------:R1:W-:Y:S04]  /*1500*/  @P0 STG.E desc[UR8][R2.64], R19 ;  /* 0x0000001302000986 */ /* 0x0003e8000c101908 */
[----:B-1----:R-:W2:Y:S01]  /*1510*/  @!P1 LDG.E R19, desc[UR8][R14.64+0x380] ;  /* 0x000380080e139981 */ /* 0x002ea2000c1e1900 */
[----:B------:R-:W-:Y:S01]  /*1520*/  ISETP.GE.AND P0, PT, R17, R8, PT ;  /* 0x000000081100720c */ /* 0x000fe20003f06270 */
[----:B------:R-:W-:Y:S01]  /*1530*/  UIADD3 UR4, UPT, UPT, UR4, 0xe0, URZ ;  /* 0x000000e004047890 */ /* 0x000fe2000fffe0ff */
[----:B------:R-:W-:Y:S02]  /*1540*/  IADD3 R2, P1, PT, R14, 0x380, RZ ;  /* 0x000003800e027810 */ /* 0x000fe40007f3e0ff */
[----:B------:R-:W-:Y:S01]  /*1550*/  IADD3 R13, PT, PT, R13, -0xe0, RZ ;  /* 0xffffff200d0d7810 */ /* 0x000fe20007ffe0ff */
[----:B------:R-:W-:Y:S01]  /*1560*/  UIADD3 UR4, UPT, UPT, UR4, 0xe0, URZ ;  /* 0x000000e004047890 */ /* 0x000fe2000fffe0ff */
[----:B------:R-:W-:Y:S01]  /*1570*/  IADD3.X R3, PT, PT, RZ, R15, RZ, P1, !PT ;  /* 0x0000000fff037210 */ /* 0x000fe20000ffe4ff */
[----:B--2---:R-:W-:-:S04]  /*1580*/  FFMA R16, R4, R19, R11 ;  /* 0x0000001304107223 */ /* 0x004fc8000000000b */
        /* <DEDUP_REMOVED lines=32> */
[----:B0-----:R-:W-:-:S04]  /*1790*/  IADD3 R14, P0, PT, R2, 0x380, RZ ;  /* 0x00000380020e7810 */ /* 0x001fc80007f1e0ff */
[----:B------:R-:W-:-:S09]  /*17a0*/  IADD3.X R15, PT, PT, RZ, R3, RZ, P0, !PT ;  /* 0x00000003ff0f7210 */ /* 0x000fd200007fe4ff */
.L_x_15:
[----:B------:R-:W-:-:S09]  /*17b0*/  UISETP.LT.U32.OR UP0, UPT, UR4, UR5, UP0 ;  /* 0x000000050400728c */ /* 0x000fd20008701470 */
[----:B------:R-:W-:Y:S05]  /*17c0*/  BRA.U !UP0, `(.L_x_18) ;  /* 0x0000000108a07547 */ /* 0x000fea000b800000 */
[----:B------:R-:W-:Y:S01]  /*17d0*/  VIMNMX R13, PT, PT, R13, 0xff, PT ;  /* 0x000000ff0d0d7848 */ /* 0x000fe20003fe0100 */
[----:B------:R-:W-:Y:S03]  /*17e0*/  BSSY.RECONVERGENT B0, `(.L_x_19) ;  /* 0x0000004000007945 */ /* 0x000fe60003800200 */
[----:B------:R-:W-:-:S13]  /*17f0*/  ISETP.GT.AND P0, PT, R0, R13, PT ;  /* 0x0000000d0000720c */ /* 0x000fda0003f04270 */
[----:B------:R-:W-:Y:S05]  /*1800*/  @P0 BRA `(.L_x_20) ;  /* 0x0000000000040947 */ /* 0x000fea0003800000 */
[----:B-1-34-:R1:W5:Y:S02]  /*1810*/  LDG.E R17, desc[UR8][R14.64] ;  /* 0x000000080e117981 */ /* 0x01a364000c1e1900 */
.L_x_20:
[----:B------:R-:W-:Y:S05]  /*1820*/  BSYNC.RECONVERGENT B0 ;  /* 0x0000000000007941 */ /* 0x000fea0003800200 */
.L_x_19:
[----:B012345:R-:W-:Y:S01]  /*1830*/  FFMA R2, R4, R17, R11 ;  /* 0x0000001104027223 */ /* 0x03ffe2000000000b */
[----:B------:R-:W-:-:S03]  /*1840*/  ISETP.GE.AND P0, PT, R13, R8, PT ;  /* 0x000000080d00720c */ /* 0x000fc60003f06270 */
        /* <DEDUP_REMOVED lines=31> */
[----:B------:R0:W-:Y:S02]  /*1a40*/  @P0 STG.E desc[UR8][R14.64], R17 ;  /* 0x000000110e000986 */ /* 0x0001e4000c101908 */
.L_x_18:
[----:B------:R-:W-:Y:S02]  /*1a50*/  UISETP.GT.U32.AND UP0, UPT, UR5, 0x20, UPT ;  /* 0x000000200500788c */ /* 0x000fe4000bf04070 */
[----:B------:R-:W-:-:S07]  /*1a60*/  UIADD3 UR4, UPT, UPT, UR5, -0x20, URZ ;  /* 0xffffffe005047890 */ /* 0x000fce000fffe0ff */
[----:B------:R-:W-:Y:S01]  /*1a70*/  UMOV UR5, UR4 ;  /* 0x0000000400057c82 */ /* 0x000fe20008000000 */
[----:B------:R-:W-:Y:S05]  /*1a80*/  BRA.U UP0, `(.L_x_21) ;  /* 0xffffffe9003c7547 */ /* 0x000fea000b83ffff */
[----:B------:R-:W-:Y:S01]  /*1a90*/  ISETP.NE.AND P0, PT, R0, RZ, PT ;  /* 0x000000ff0000720c */ /* 0x000fe20003f05270 */
[----:B---3--:R3:W-:Y:S04]  /*1aa0*/  STS [R6], R17 ;  /* 0x0000001106007388 */ /* 0x0087e80000000800 */
[----:B------:R3:W-:Y:S08]  /*1ab0*/  STS [R7], R16 ;  /* 0x0000001007007388 */ /* 0x0007f00000000800 */
[----:B------:R-:W-:Y:S05]  /*1ac0*/  @P0 EXIT ;  /* 0x000000000000094d */ /* 0x000fea0003800000 */
[----:B------:R-:W5:Y:S01]  /*1ad0*/  S2UR UR5, SR_CgaCtaId ;  /* 0x00000000000579c3 */ /* 0x000f620000008800 */
[----:B------:R-:W-:-:S07]  /*1ae0*/  UMOV UR4, 0x400 ;  /* 0x0000040000047882 */ /* 0x000fce0000000000 */
[----:B012-4-:R-:W0:Y:S01]  /*1af0*/  LDC.64 R2, c[0x0][0x388] ;  /* 0x0000e200ff027b82 */ /* 0x017e220000000a00 */
[----:B-----5:R-:W-:Y:S01]  /*1b00*/  ULEA UR4, UR5, UR4, 0x18 ;  /* 0x0000000405047291 */ /* 0x020fe2000f8ec0ff */
[----:B0-----:R-:W-:-:S08]  /*1b10*/  IMAD.WIDE.U32 R2, R5, 0x4, R2 ;  /* 0x0000000405027825 */ /* 0x001fd000078e0002 */
[----:B---3--:R-:W0:Y:S04]  /*1b20*/  LDS R7, [UR4] ;  /* 0x00000004ff077984 */ /* 0x008e280008000800 */
[----:B0-----:R-:W-:Y:S01]  /*1b30*/  STG.E desc[UR8][R2.64], R7 ;  /* 0x0000000702007986 */ /* 0x001fe2000c101908 */
[----:B------:R-:W-:Y:S05]  /*1b40*/  EXIT ;  /* 0x000000000000794d */ /* 0x000fea0003800000 */
.L_x_22:
[----:B------:R-:W-:-:S00]  /*1b50*/  BRA `(.L_x_22) ;  /* 0xfffffffc00fc7947 */ /* 0x000fc0000383ffff */
[----:B------:R-:W-:-:S00]  /*1b60*/  NOP ;  /* 0x0000000000007918 */ /* 0x000fc00000000000 */
        /* <DEDUP_REMOVED lines=9> */
.L_x_23:


//--------------------- .nv.shared._Z21binomialOptionsKernelP13__TOptionDataPfS1_ --------------------------
	.section	.nv.shared._Z21binomialOptionsKernelP13__TOptionDataPfS1_,"aw",@nobits
	.sectionflags	@""
	.align	4
.nv.shared._Z21binomialOptionsKernelP13__TOptionDataPfS1_:
	.zero		3080


//--------------------- .nv.shared.reserved.0     --------------------------
	.section	.nv.shared.reserved.0,"aw",@nobits
	.weak		__nv_reservedSMEM_offset_0_alias
	.size		__nv_reservedSMEM_offset_0_alias, 0, 64
	.other		__nv_reservedSMEM_offset_0_alias,@"STO_CUDA_RESERVED_SHARED STV_DEFAULT"
__nv_reservedSMEM_offset_0_alias:
	.zero		0
	.zero		64


//--------------------- .nv.constant0._Z21binomialOptionsKernelP13__TOptionDataPfS1_ --------------------------
	.section	.nv.constant0._Z21binomialOptionsKernelP13__TOptionDataPfS1_,"a",@progbits
	.sectionflags	@""
	.align	4
.nv.constant0._Z21binomialOptionsKernelP13__TOptionDataPfS1_:
	.zero		920


//--------------------- SYMBOLS --------------------------

	.type		.nv.reservedSmem.offset0,@object
	.size		.nv.reservedSmem.offset0,0x4
	.type		.nv.reservedSmem.cap,@object
	.size		.nv.reservedSmem.cap,0x4
